//
// Generated by NVIDIA NVVM Compiler
//
// Compiler Build ID: CL-36424714
// Cuda compilation tools, release 13.0, V13.0.88
// Based on NVVM 20.0.0
//

.version 9.0
.target sm_100
.address_size 64

	// .globl	_Z6kernelPfS_

.visible .entry _Z6kernelPfS_(
	.param .u64 .ptr .align 1 _Z6kernelPfS__param_0,
	.param .u64 .ptr .align 1 _Z6kernelPfS__param_1
)
{
	.reg .pred 	%p<2>;
	.reg .b32 	%r<5>;
	.reg .b32 	%f<3>;
	.reg .b64 	%rd<8>;

	ld.param.u64 	%rd1, [_Z6kernelPfS__param_0];
	ld.param.u64 	%rd2, [_Z6kernelPfS__param_1];
	mov.u32 	%r2, %ctaid.x;
	mov.u32 	%r3, %ntid.x;
	mov.u32 	%r4, %tid.x;
	mad.lo.s32 	%r1, %r2, %r3, %r4;
	setp.gt.u32 	%p1, %r1, 16383;
	@%p1 bra 	$L__BB0_2;
	cvta.to.global.u64 	%rd3, %rd1;
	cvta.to.global.u64 	%rd4, %rd2;
	mul.wide.u32 	%rd5, %r1, 4;
	add.s64 	%rd6, %rd3, %rd5;
	ld.global.f32 	%f1, [%rd6];
	add.f32 	%f2, %f1, %f1;
	add.s64 	%rd7, %rd4, %rd5;
	st.global.f32 	[%rd7], %f2;
$L__BB0_2:
	ret;

}


// ===== COMPILED SASS (sm_100) =====

	.target	sm_100

	.elftype	@"ET_EXEC"


//--------------------- .note.nv.tkinfo           --------------------------
	.section	.note.nv.tkinfo,"",@"SHT_NOTE"
	.sectionflags	@"SHF_NOTE_NV_TKINFO"
	.tkinfo
        /*0018*/ 	.word	0x00000002
        /*0030*/ 	.string	""
        /*0030*/ 	.string	"ptxas"
        /*0030*/ 	.string	"Cuda compilation tools, release 13.0, V13.0.88"
        /*0030*/ 	.string	"Build cuda_13.0.r13.0/compiler.36424714_0"
        /*0030*/ 	.string	"-arch sm_100 -m 64 "



//--------------------- .note.nv.cuinfo           --------------------------
	.section	.note.nv.cuinfo,"",@"SHT_NOTE"
	.sectionflags	@"SHF_NOTE_NV_CUINFO"
        /*0018*/ 	.short	0x0002
        /*001a*/ 	.short	0x0064
        /*001c*/ 	.short	0x0082
	.zero		2


//--------------------- .nv.info                  --------------------------
	.section	.nv.info,"",@"SHT_CUDA_INFO"
	.align	4


	//----- nvinfo : EIATTR_REGCOUNT
	.align		4
        /*0000*/ 	.byte	0x04, 0x2f
        /*0002*/ 	.short	(.L_1 - .L_0)
	.align		4
.L_0:
        /*0004*/ 	.word	index@(_Z6kernelPfS_)
        /*0008*/ 	.word	0x0000000a


	//----- nvinfo : EIATTR_FRAME_SIZE
	.align		4
.L_1:
        /*000c*/ 	.byte	0x04, 0x11
        /*000e*/ 	.short	(.L_3 - .L_2)
	.align		4
.L_2:
        /*0010*/ 	.word	index@(_Z6kernelPfS_)
        /*0014*/ 	.word	0x00000000


	//----- nvinfo : EIATTR_MIN_STACK_SIZE
	.align		4
.L_3:
        /*0018*/ 	.byte	0x04, 0x12
        /*001a*/ 	.short	(.L_5 - .L_4)
	.align		4
.L_4:
        /*001c*/ 	.word	index@(_Z6kernelPfS_)
        /*0020*/ 	.word	0x00000000
.L_5:


//--------------------- .nv.compat                --------------------------
	.section	.nv.compat,"",@"SHT_CUDA_COMPAT_INFO"
	.align	4
        /*0000*/ 	.byte	0x02, 0x09, 0x00, 0x00, 0x02, 0x02, 0x01, 0x00, 0x02, 0x05, 0x05, 0x00, 0x03, 0x07, 0x01, 0x01
        /*0010*/ 	.byte	0x02, 0x03, 0x00, 0x00, 0x02, 0x06, 0x01, 0x00, 0x04, 0x0b, 0x08, 0x00, 0x09, 0x00, 0x00, 0x00
        /*0020*/ 	.byte	0x00, 0x00, 0x00, 0x00


//--------------------- .nv.info._Z6kernelPfS_    --------------------------
	.section	.nv.info._Z6kernelPfS_,"",@"SHT_CUDA_INFO"
	.sectionflags	@""
	.align	4


	//----- nvinfo : EIATTR_CUDA_API_VERSION
	.align		4
        /*0000*/ 	.byte	0x04, 0x37
        /*0002*/ 	.short	(.L_7 - .L_6)
.L_6:
        /*0004*/ 	.word	0x00000082


	//----- nvinfo : EIATTR_KPARAM_INFO
	.align		4
.L_7:
        /*0008*/ 	.byte	0x04, 0x17
        /*000a*/ 	.short	(.L_9 - .L_8)
.L_8:
        /*000c*/ 	.word	0x00000000
        /*0010*/ 	.short	0x0001
        /*0012*/ 	.short	0x0008
        /*0014*/ 	.byte	0x00, 0xf5, 0x21, 0x00


	//----- nvinfo : EIATTR_KPARAM_INFO
	.align		4
.L_9:
        /*0018*/ 	.byte	0x04, 0x17
        /*001a*/ 	.short	(.L_11 - .L_10)
.L_10:
        /*001c*/ 	.word	0x00000000
        /*0020*/ 	.short	0x0000
        /*0022*/ 	.short	0x0000
        /*0024*/ 	.byte	0x00, 0xf5, 0x21, 0x00


	//----- nvinfo : EIATTR_SPARSE_MMA_MASK
	.align		4
.L_11:
        /*0028*/ 	.byte	0x03, 0x50
        /*002a*/ 	.short	0x0000


	//----- nvinfo : EIATTR_MAXREG_COUNT
	.align		4
        /*002c*/ 	.byte	0x03, 0x1b
        /*002e*/ 	.short	0x00ff


	//----- nvinfo : EIATTR_MERCURY_ISA_VERSION
	.align		4
        /*0030*/ 	.byte	0x03, 0x5f
        /*0032*/ 	.short	0x0101


	//----- nvinfo : EIATTR_VRC_CTA_INIT_COUNT
	.align		4
        /*0034*/ 	.byte	0x02, 0x4a
	.zero		1
	.zero		1


	//----- nvinfo : EIATTR_EXIT_INSTR_OFFSETS
	.align		4
        /*0038*/ 	.byte	0x04, 0x1c
        /*003a*/ 	.short	(.L_13 - .L_12)


	//   ....[0]....
.L_12:
        /*003c*/ 	.word	0x00000060


	//   ....[1]....
        /*0040*/ 	.word	0x000000f0


	//----- nvinfo : EIATTR_CBANK_PARAM_SIZE
	.align		4
.L_13:
        /*0044*/ 	.byte	0x03, 0x19
        /*0046*/ 	.short	0x0010


	//----- nvinfo : EIATTR_PARAM_CBANK
	.align		4
        /*0048*/ 	.byte	0x04, 0x0a
        /*004a*/ 	.short	(.L_15 - .L_14)
	.align		4
.L_14:
        /*004c*/ 	.word	index@(.nv.constant0._Z6kernelPfS_)
        /*0050*/ 	.short	0x0380
        /*0052*/ 	.short	0x0010


	//----- nvinfo : EIATTR_SW_WAR
	.align		4
.L_15:
        /*0054*/ 	.byte	0x04, 0x36
        /*0056*/ 	.short	(.L_17 - .L_16)
.L_16:
        /*0058*/ 	.word	0x00000008
.L_17:


//--------------------- .nv.callgraph             --------------------------
	.section	.nv.callgraph,"",@"SHT_CUDA_CALLGRAPH"
	.align	4
	.sectionentsize	8
	.align		4
        /*0000*/ 	.word	0x00000000
	.align		4
        /*0004*/ 	.word	0xffffffff
	.align		4
        /*0008*/ 	.word	0x00000000
	.align		4
        /*000c*/ 	.word	0xfffffffe
	.align		4
        /*0010*/ 	.word	0x00000000
	.align		4
        /*0014*/ 	.word	0xfffffffd
	.align		4
        /*0018*/ 	.word	0x00000000
	.align		4
        /*001c*/ 	.word	0xfffffffc


//--------------------- .text._Z6kernelPfS_       --------------------------
	.section	.text._Z6kernelPfS_,"ax",@progbits
	.align	128
        .global         _Z6kernelPfS_
        .type           _Z6kernelPfS_,@function
        .size           _Z6kernelPfS_,(.L_x_1 - _Z6kernelPfS_)
        .other          _Z6kernelPfS_,@"STO_CUDA_ENTRY STV_DEFAULT"
_Z6kernelPfS_:
.text._Z6kernelPfS_:
[----:B------:R-:W-:Y:S01]  /*0000*/  LDC R1, c[0x0][0x37c] ;  /* 0x0000df00ff017b82 */ /* 0x000fe20000000800 */
[----:B------:R-:W0:Y:S07]  /*0010*/  S2R R0, SR_TID.X ;  /* 0x0000000000007919 */ /* 0x000e2e0000002100 */
[----:B------:R-:W0:Y:S08]  /*0020*/  S2UR UR4, SR_CTAID.X ;  /* 0x00000000000479c3 */ /* 0x000e300000002500 */
[----:B------:R-:W0:Y:S02]  /*0030*/  LDC R7, c[0x0][0x360] ;  /* 0x0000d800ff077b82 */ /* 0x000e240000000800 */
[----:B0-----:R-:W-:-:S05]  /*0040*/  IMAD R7, R7, UR4, R0 ;  /* 0x0000000407077c24 */ /* 0x001fca000f8e0200 */
[----:B------:R-:W-:-:S13]  /*0050*/  ISETP.GT.U32.AND P0, PT, R7, 0x3fff, PT ;  /* 0x00003fff0700780c */ /* 0x000fda0003f04070 */
[----:B------:R-:W-:Y:S05]  /*0060*/  @P0 EXIT ;  /* 0x000000000000094d */ /* 0x000fea0003800000 */
[----:B------:R-:W0:Y:S01]  /*0070*/  LDC.64 R2, c[0x0][0x380] ;  /* 0x0000e000ff027b82 */ /* 0x000e220000000a00 */
[----:B------:R-:W1:Y:S07]  /*0080*/  LDCU.64 UR4, c[0x0][0x358] ;  /* 0x00006b00ff0477ac */ /* 0x000e6e0008000a00 */
[----:B------:R-:W2:Y:S01]  /*0090*/  LDC.64 R4, c[0x0][0x388] ;  /* 0x0000e200ff047b82 */ /* 0x000ea20000000a00 */
[----:B0-----:R-:W-:-:S06]  /*00a0*/  IMAD.WIDE.U32 R2, R7, 0x4, R2 ;  /* 0x0000000407027825 */ /* 0x001fcc00078e0002 */
[----:B-1----:R-:W3:Y:S01]  /*00b0*/  LDG.E R2, desc[UR4][R2.64] ;  /* 0x0000000402027981 */ /* 0x002ee2000c1e1900 */
[----:B--2---:R-:W-:-:S04]  /*00c0*/  IMAD.WIDE.U32 R4, R7, 0x4, R4 ;  /* 0x0000000407047825 */ /* 0x004fc800078e0004 */
[----:B---3--:R-:W-:-:S05]  /*00d0*/  FADD R7, R2, R2 ;  /* 0x0000000202077221 */ /* 0x008fca0000000000 */
[----:B------:R-:W-:Y:S01]  /*00e0*/  STG.E desc[UR4][R4.64], R7 ;  /* 0x0000000704007986 */ /* 0x000fe2000c101904 */
[----:B------:R-:W-:Y:S05]  /*00f0*/  EXIT ;  /* 0x000000000000794d */ /* 0x000fea0003800000 */
.L_x_0:
[----:B------:R-:W-:-:S00]  /*0100*/  BRA `(.L_x_0) ;  /* 0xfffffffc00fc7947 */ /* 0x000fc0000383ffff */
[----:B------:R-:W-:-:S00]  /*0110*/  NOP ;  /* 0x0000000000007918 */ /* 0x000fc00000000000 */
        /* <DEDUP_REMOVED lines=14> */
.L_x_1:


//--------------------- .nv.shared.reserved.0     --------------------------
	.section	.nv.shared.reserved.0,"aw",@nobits
	.weak		__nv_reservedSMEM_offset_0_alias
	.size		__nv_reservedSMEM_offset_0_alias, 0, 64
	.other		__nv_reservedSMEM_offset_0_alias,@"STO_CUDA_RESERVED_SHARED STV_DEFAULT"
__nv_reservedSMEM_offset_0_alias:
	.zero		0
	.zero		64


//--------------------- .nv.constant0._Z6kernelPfS_ --------------------------
	.section	.nv.constant0._Z6kernelPfS_,"a",@progbits
	.sectionflags	@""
	.align	4
.nv.constant0._Z6kernelPfS_:
	.zero		912


//--------------------- SYMBOLS --------------------------

	.type		.nv.reservedSmem.offset0,@object
	.size		.nv.reservedSmem.offset0,0x4
